	.headerflags	@"EF_CUDA_TEXMODE_UNIFIED EF_CUDA_64BIT_ADDRESS EF_CUDA_SM86 EF_CUDA_VIRTUAL_SM(EF_CUDA_SM86)"
	.elftype	@"ET_EXEC"


//--------------------- .nv.info                  --------------------------
	.section	.nv.info,"",@"SHT_CUDA_INFO"
	.align	4


	//----- nvinfo : EIATTR_REGCOUNT
	.align		4
        /*0000*/ 	.byte	0x04, 0x2f
        /*0002*/ 	.short	(.L_1 - .L_0)
	.align		4
.L_0:
        /*0004*/ 	.word	index@(triton__0d1d2de)
        /*0008*/ 	.word	0x0000000a


	//----- nvinfo : EIATTR_MAX_STACK_SIZE
	.align		4
.L_1:
        /*000c*/ 	.byte	0x04, 0x23
        /*000e*/ 	.short	(.L_3 - .L_2)
	.align		4
.L_2:
        /*0010*/ 	.word	index@(triton__0d1d2de)
        /*0014*/ 	.word	0x00000000


	//----- nvinfo : EIATTR_MIN_STACK_SIZE
	.align		4
.L_3:
        /*0018*/ 	.byte	0x04, 0x12
        /*001a*/ 	.short	(.L_5 - .L_4)
	.align		4
.L_4:
        /*001c*/ 	.word	index@(triton__0d1d2de)
        /*0020*/ 	.word	0x00000000


	//----- nvinfo : EIATTR_FRAME_SIZE
	.align		4
.L_5:
        /*0024*/ 	.byte	0x04, 0x11
        /*0026*/ 	.short	(.L_7 - .L_6)
	.align		4
.L_6:
        /*0028*/ 	.word	index@(triton__0d1d2de)
        /*002c*/ 	.word	0x00000000
.L_7:


//--------------------- .nv.info.triton__0d1d2de  --------------------------
	.section	.nv.info.triton__0d1d2de,"",@"SHT_CUDA_INFO"
	.align	4


	//----- nvinfo : EIATTR_CUDA_API_VERSION
	.align		4
        /*0000*/ 	.byte	0x04, 0x37
        /*0002*/ 	.short	(.L_9 - .L_8)
.L_8:
        /*0004*/ 	.word	0x0000007b


	//----- nvinfo : EIATTR_SW2861232_WAR
	.align		4
.L_9:
        /*0008*/ 	.byte	0x01, 0x35
	.zero		2


	//----- nvinfo : EIATTR_PARAM_CBANK
	.align		4
        /*000c*/ 	.byte	0x04, 0x0a
        /*000e*/ 	.short	(.L_11 - .L_10)
	.align		4
.L_10:
        /*0010*/ 	.word	index@(.nv.constant0.triton__0d1d2de)
        /*0014*/ 	.short	0x0160
        /*0016*/ 	.short	0x0014


	//----- nvinfo : EIATTR_CBANK_PARAM_SIZE
	.align		4
.L_11:
        /*0018*/ 	.byte	0x03, 0x19
        /*001a*/ 	.short	0x0014


	//----- nvinfo : EIATTR_KPARAM_INFO
	.align		4
        /*001c*/ 	.byte	0x04, 0x17
        /*001e*/ 	.short	(.L_13 - .L_12)
.L_12:
        /*0020*/ 	.word	0x00000000
        /*0024*/ 	.short	0x0002
        /*0026*/ 	.short	0x0010
        /*0028*/ 	.byte	0x00, 0xf0, 0x11, 0x00


	//----- nvinfo : EIATTR_KPARAM_INFO
	.align		4
.L_13:
        /*002c*/ 	.byte	0x04, 0x17
        /*002e*/ 	.short	(.L_15 - .L_14)
.L_14:
        /*0030*/ 	.word	0x00000000
        /*0034*/ 	.short	0x0001
        /*0036*/ 	.short	0x0008
        /*0038*/ 	.byte	0x00, 0xf0, 0x21, 0x00


	//----- nvinfo : EIATTR_KPARAM_INFO
	.align		4
.L_15:
        /*003c*/ 	.byte	0x04, 0x17
        /*003e*/ 	.short	(.L_17 - .L_16)
.L_16:
        /*0040*/ 	.word	0x00000000
        /*0044*/ 	.short	0x0000
        /*0046*/ 	.short	0x0000
        /*0048*/ 	.byte	0x00, 0xf0, 0x21, 0x00


	//----- nvinfo : EIATTR_MAXREG_COUNT
	.align		4
.L_17:
        /*004c*/ 	.byte	0x03, 0x1b
        /*004e*/ 	.short	0x00ff


	//----- nvinfo : EIATTR_EXIT_INSTR_OFFSETS
	.align		4
        /*0050*/ 	.byte	0x04, 0x1c
        /*0052*/ 	.short	(.L_19 - .L_18)


	//   ....[0]....
.L_18:
        /*0054*/ 	.word	0x00000200


	//----- nvinfo : EIATTR_MAX_THREADS
	.align		4
.L_19:
        /*0058*/ 	.byte	0x04, 0x05
        /*005a*/ 	.short	(.L_21 - .L_20)
.L_20:
        /*005c*/ 	.word	0x00000080
        /*0060*/ 	.word	0x00000001
        /*0064*/ 	.word	0x00000001
.L_21:


//--------------------- .nv.rel.action            --------------------------
	.section	.nv.rel.action,"",@"SHT_CUDA_RELOCINFO"
	.align	8
	.sectionentsize	8
        /*0000*/ 	.byte	0x73, 0x00, 0x00, 0x00, 0x00, 0x00, 0x00, 0x00, 0x00, 0x00, 0x00, 0x11, 0x25, 0x00, 0x05, 0x36


//--------------------- .nv.constant0.triton__0d1d2de --------------------------
	.section	.nv.constant0.triton__0d1d2de,"a",@progbits
	.align	4
.nv.constant0.triton__0d1d2de:
	.zero		372


//--------------------- .text.triton__0d1d2de     --------------------------
	.section	.text.triton__0d1d2de,"ax",@progbits
	.sectioninfo	@"SHI_REGISTERS=10"
	.align	128
        .global         triton__0d1d2de
        .type           triton__0d1d2de,@function
        .size           triton__0d1d2de,(.L_x_1 - triton__0d1d2de)
        .other          triton__0d1d2de,@"STO_CUDA_ENTRY STV_DEFAULT"
triton__0d1d2de:
.text.triton__0d1d2de:
[----:B------:R-:W-:-:S02]  /*0000*/  IMAD.MOV.U32 R1, RZ, RZ, c[0x0][0x28] ;  /* 0x00000a00ff017624 */ /* 0x000fc400078e00ff */
[----:B------:R-:W0:Y:S01]  /*0010*/  S2R R0, SR_TID.X ;  /* 0x0000000000007919 */ /* 0x000e220000002100 */
[----:B------:R-:W-:-:S03]  /*0020*/  ULDC.64 UR4, c[0x0][0x118] ;  /* 0x0000460000047ab9 */ /* 0x000fc60000000a00 */
[----:B------:R-:W1:Y:S01]  /*0030*/  S2R R3, SR_CTAID.X ;  /* 0x0000000000037919 */ /* 0x000e620000002500 */
[----:B0-----:R-:W-:Y:S02]  /*0040*/  LOP3.LUT R0, R0, 0x7f, RZ, 0xc0, !PT ;  /* 0x0000007f00007812 */ /* 0x001fe400078ec0ff */
[----:B-1----:R-:W-:-:S03]  /*0050*/  SHF.R.S32.HI R2, RZ, 0x18, R3 ;  /* 0x00000018ff027819 */ /* 0x002fc60000011403 */
[----:B------:R-:W-:Y:S01]  /*0060*/  IMAD R0, R3, 0x80, R0 ;  /* 0x0000008003007824 */ /* 0x000fe200078e0200 */
[----:B------:R-:W-:-:S04]  /*0070*/  SGXT R3, R2, 0x1 ;  /* 0x000000010203781a */ /* 0x000fc80000000200 */
[CC--:B------:R-:W-:Y:S02]  /*0080*/  LEA.HI R2, R3.reuse, R0.reuse, RZ, 0x8 ;  /* 0x0000000003027211 */ /* 0x0c0fe400078f40ff */
[----:B------:R-:W-:Y:S02]  /*0090*/  LEA.HI R3, R3, R0, RZ, 0xb ;  /* 0x0000000003037211 */ /* 0x000fe400078f58ff */
[----:B------:R-:W-:Y:S02]  /*00a0*/  SHF.R.S32.HI R4, RZ, 0x8, R2 ;  /* 0x00000008ff047819 */ /* 0x000fe40000011402 */
[----:B------:R-:W-:Y:S02]  /*00b0*/  SHF.R.S32.HI R3, RZ, 0xb, R3 ;  /* 0x0000000bff037819 */ /* 0x000fe40000011403 */
[----:B------:R-:W-:-:S03]  /*00c0*/  LEA.HI R5, R4, R4, RZ, 0x2 ;  /* 0x0000000404057211 */ /* 0x000fc600078f10ff */
[----:B------:R-:W-:Y:S01]  /*00d0*/  IMAD.SHL.U32 R3, R3, 0x400, RZ ;  /* 0x0000040003037824 */ /* 0x000fe200078e00ff */
[----:B------:R-:W-:Y:S02]  /*00e0*/  LOP3.LUT R7, R5, 0xffffc, RZ, 0xc0, !PT ;  /* 0x000ffffc05077812 */ /* 0x000fe400078ec0ff */
[----:B------:R-:W-:-:S03]  /*00f0*/  LOP3.LUT R5, R2, 0xffffff00, RZ, 0xc0, !PT ;  /* 0xffffff0002057812 */ /* 0x000fc600078ec0ff */
[----:B------:R-:W-:Y:S01]  /*0100*/  IMAD.IADD R7, R4, 0x1, -R7 ;  /* 0x0000000104077824 */ /* 0x000fe200078e0a07 */
[----:B------:R-:W-:Y:S01]  /*0110*/  SHF.R.S32.HI R4, RZ, 0x1f, R3 ;  /* 0x0000001fff047819 */ /* 0x000fe20000011403 */
[----:B------:R-:W-:Y:S02]  /*0120*/  IMAD.IADD R2, R0, 0x1, -R5 ;  /* 0x0000000100027824 */ /* 0x000fe400078e0a05 */
[----:B------:R-:W-:-:S03]  /*0130*/  IMAD.SHL.U32 R7, R7, 0x1000, RZ ;  /* 0x0000100007077824 */ /* 0x000fc600078e00ff */
[----:B------:R-:W-:Y:S02]  /*0140*/  SHF.R.S32.HI R5, RZ, 0x1f, R2 ;  /* 0x0000001fff057819 */ /* 0x000fe40000011402 */
[----:B------:R-:W-:Y:S02]  /*0150*/  IADD3 R2, P0, P1, R7, R2, R3 ;  /* 0x0000000207027210 */ /* 0x000fe4000791e003 */
[----:B------:R-:W-:-:S04]  /*0160*/  SHF.R.S32.HI R7, RZ, 0x1f, R7 ;  /* 0x0000001fff077819 */ /* 0x000fc80000011407 */
[----:B------:R-:W-:Y:S02]  /*0170*/  IADD3.X R5, R7, R5, R4, P0, P1 ;  /* 0x0000000507057210 */ /* 0x000fe400007e2404 */
[----:B------:R-:W-:-:S04]  /*0180*/  LEA R4, P0, R2, c[0x0][0x160], 0x1 ;  /* 0x0000580002047a11 */ /* 0x000fc800078008ff */
[----:B------:R-:W-:-:S05]  /*0190*/  LEA.HI.X R5, R2, c[0x0][0x164], R5, 0x1, P0 ;  /* 0x0000590002057a11 */ /* 0x000fca00000f0c05 */
[----:B------:R-:W2:Y:S01]  /*01a0*/  LDG.E.EL.U16 R4, [R4.64+0x600] ;  /* 0x0006000404047981 */ /* 0x000ea2000c2e1500 */
[----:B------:R-:W-:Y:S02]  /*01b0*/  IMAD.MOV.U32 R3, RZ, RZ, 0x2 ;  /* 0x00000002ff037424 */ /* 0x000fe400078e00ff */
[----:B--2---:R-:W-:-:S05]  /*01c0*/  IMAD.U32 R2, R4, 0x10000, RZ ;  /* 0x0001000004027824 */ /* 0x004fca00078e00ff */
[----:B------:R-:W-:Y:S01]  /*01d0*/  F2FP.BF16.PACK_AB R5, RZ, R2 ;  /* 0x00000002ff05723e */ /* 0x000fe200000010ff */
[----:B------:R-:W-:-:S05]  /*01e0*/  IMAD.WIDE R2, R0, R3, c[0x0][0x168] ;  /* 0x00005a0000027625 */ /* 0x000fca00078e0203 */
[----:B------:R-:W-:Y:S01]  /*01f0*/  STG.E.U16 [R2.64], R5 ;  /* 0x0000000502007986 */ /* 0x000fe2000c101504 */
[----:B------:R-:W-:Y:S05]  /*0200*/  EXIT ;  /* 0x000000000000794d */ /* 0x000fea0003800000 */
.L_x_0:
[----:B------:R-:W-:-:S00]  /*0210*/  BRA `(.L_x_0) ;  /* 0xfffffff000007947 */ /* 0x000fc0000383ffff */
[----:B------:R-:W-:-:S00]  /*0220*/  NOP ;  /* 0x0000000000007918 */ /* 0x000fc00000000000 */
        /* <DEDUP_REMOVED lines=13> */
.L_x_1:
